//
// Generated by NVIDIA NVVM Compiler
//
// Compiler Build ID: CL-36424714
// Cuda compilation tools, release 13.0, V13.0.88
// Based on NVVM 20.0.0
//

.version 9.0
.target sm_100
.address_size 64

	// .globl	_Z11vector_swapPfS_S_i

.visible .entry _Z11vector_swapPfS_S_i(
	.param .u64 .ptr .align 1 _Z11vector_swapPfS_S_i_param_0,
	.param .u64 .ptr .align 1 _Z11vector_swapPfS_S_i_param_1,
	.param .u64 .ptr .align 1 _Z11vector_swapPfS_S_i_param_2,
	.param .u32 _Z11vector_swapPfS_S_i_param_3
)
{
	.reg .pred 	%p<2>;
	.reg .b32 	%r<6>;
	.reg .b32 	%f<4>;
	.reg .b64 	%rd<11>;

	ld.param.u64 	%rd1, [_Z11vector_swapPfS_S_i_param_0];
	ld.param.u64 	%rd2, [_Z11vector_swapPfS_S_i_param_1];
	ld.param.u64 	%rd3, [_Z11vector_swapPfS_S_i_param_2];
	ld.param.u32 	%r2, [_Z11vector_swapPfS_S_i_param_3];
	mov.u32 	%r3, %tid.x;
	mov.u32 	%r4, %ctaid.x;
	mov.u32 	%r5, %ntid.x;
	mad.lo.s32 	%r1, %r4, %r5, %r3;
	setp.ge.s32 	%p1, %r1, %r2;
	@%p1 bra 	$L__BB0_2;
	cvta.to.global.u64 	%rd4, %rd1;
	cvta.to.global.u64 	%rd5, %rd3;
	cvta.to.global.u64 	%rd6, %rd2;
	mul.wide.s32 	%rd7, %r1, 4;
	add.s64 	%rd8, %rd4, %rd7;
	ld.global.f32 	%f1, [%rd8];
	add.s64 	%rd9, %rd5, %rd7;
	st.global.f32 	[%rd9], %f1;
	add.s64 	%rd10, %rd6, %rd7;
	ld.global.f32 	%f2, [%rd10];
	st.global.f32 	[%rd8], %f2;
	ld.global.f32 	%f3, [%rd9];
	st.global.f32 	[%rd10], %f3;
$L__BB0_2:
	ret;

}


// ===== COMPILED SASS (sm_100) =====

	.target	sm_100

	.elftype	@"ET_EXEC"


//--------------------- .note.nv.tkinfo           --------------------------
	.section	.note.nv.tkinfo,"",@"SHT_NOTE"
	.sectionflags	@"SHF_NOTE_NV_TKINFO"
	.tkinfo
        /*0018*/ 	.word	0x00000002
        /*0030*/ 	.string	""
        /*0030*/ 	.string	"ptxas"
        /*0030*/ 	.string	"Cuda compilation tools, release 13.0, V13.0.88"
        /*0030*/ 	.string	"Build cuda_13.0.r13.0/compiler.36424714_0"
        /*0030*/ 	.string	"-arch sm_100 -m 64 "



//--------------------- .note.nv.cuinfo           --------------------------
	.section	.note.nv.cuinfo,"",@"SHT_NOTE"
	.sectionflags	@"SHF_NOTE_NV_CUINFO"
        /*0018*/ 	.short	0x0002
        /*001a*/ 	.short	0x0064
        /*001c*/ 	.short	0x0082
	.zero		2


//--------------------- .nv.info                  --------------------------
	.section	.nv.info,"",@"SHT_CUDA_INFO"
	.align	4


	//----- nvinfo : EIATTR_REGCOUNT
	.align		4
        /*0000*/ 	.byte	0x04, 0x2f
        /*0002*/ 	.short	(.L_1 - .L_0)
	.align		4
.L_0:
        /*0004*/ 	.word	index@(_Z11vector_swapPfS_S_i)
        /*0008*/ 	.word	0x00000010


	//----- nvinfo : EIATTR_FRAME_SIZE
	.align		4
.L_1:
        /*000c*/ 	.byte	0x04, 0x11
        /*000e*/ 	.short	(.L_3 - .L_2)
	.align		4
.L_2:
        /*0010*/ 	.word	index@(_Z11vector_swapPfS_S_i)
        /*0014*/ 	.word	0x00000000


	//----- nvinfo : EIATTR_MIN_STACK_SIZE
	.align		4
.L_3:
        /*0018*/ 	.byte	0x04, 0x12
        /*001a*/ 	.short	(.L_5 - .L_4)
	.align		4
.L_4:
        /*001c*/ 	.word	index@(_Z11vector_swapPfS_S_i)
        /*0020*/ 	.word	0x00000000
.L_5:


//--------------------- .nv.compat                --------------------------
	.section	.nv.compat,"",@"SHT_CUDA_COMPAT_INFO"
	.align	4
        /*0000*/ 	.byte	0x02, 0x09, 0x00, 0x00, 0x02, 0x02, 0x01, 0x00, 0x02, 0x05, 0x05, 0x00, 0x03, 0x07, 0x01, 0x01
        /*0010*/ 	.byte	0x02, 0x03, 0x00, 0x00, 0x02, 0x06, 0x01, 0x00, 0x04, 0x0b, 0x08, 0x00, 0x09, 0x00, 0x00, 0x00
        /*0020*/ 	.byte	0x00, 0x00, 0x00, 0x00


//--------------------- .nv.info._Z11vector_swapPfS_S_i --------------------------
	.section	.nv.info._Z11vector_swapPfS_S_i,"",@"SHT_CUDA_INFO"
	.sectionflags	@""
	.align	4


	//----- nvinfo : EIATTR_CUDA_API_VERSION
	.align		4
        /*0000*/ 	.byte	0x04, 0x37
        /*0002*/ 	.short	(.L_7 - .L_6)
.L_6:
        /*0004*/ 	.word	0x00000082


	//----- nvinfo : EIATTR_KPARAM_INFO
	.align		4
.L_7:
        /*0008*/ 	.byte	0x04, 0x17
        /*000a*/ 	.short	(.L_9 - .L_8)
.L_8:
        /*000c*/ 	.word	0x00000000
        /*0010*/ 	.short	0x0003
        /*0012*/ 	.short	0x0018
        /*0014*/ 	.byte	0x00, 0xf0, 0x11, 0x00


	//----- nvinfo : EIATTR_KPARAM_INFO
	.align		4
.L_9:
        /*0018*/ 	.byte	0x04, 0x17
        /*001a*/ 	.short	(.L_11 - .L_10)
.L_10:
        /*001c*/ 	.word	0x00000000
        /*0020*/ 	.short	0x0002
        /*0022*/ 	.short	0x0010
        /*0024*/ 	.byte	0x00, 0xf5, 0x21, 0x00


	//----- nvinfo : EIATTR_KPARAM_INFO
	.align		4
.L_11:
        /*0028*/ 	.byte	0x04, 0x17
        /*002a*/ 	.short	(.L_13 - .L_12)
.L_12:
        /*002c*/ 	.word	0x00000000
        /*0030*/ 	.short	0x0001
        /*0032*/ 	.short	0x0008
        /*0034*/ 	.byte	0x00, 0xf5, 0x21, 0x00


	//----- nvinfo : EIATTR_KPARAM_INFO
	.align		4
.L_13:
        /*0038*/ 	.byte	0x04, 0x17
        /*003a*/ 	.short	(.L_15 - .L_14)
.L_14:
        /*003c*/ 	.word	0x00000000
        /*0040*/ 	.short	0x0000
        /*0042*/ 	.short	0x0000
        /*0044*/ 	.byte	0x00, 0xf5, 0x21, 0x00


	//----- nvinfo : EIATTR_SPARSE_MMA_MASK
	.align		4
.L_15:
        /*0048*/ 	.byte	0x03, 0x50
        /*004a*/ 	.short	0x0000


	//----- nvinfo : EIATTR_MAXREG_COUNT
	.align		4
        /*004c*/ 	.byte	0x03, 0x1b
        /*004e*/ 	.short	0x00ff


	//----- nvinfo : EIATTR_MERCURY_ISA_VERSION
	.align		4
        /*0050*/ 	.byte	0x03, 0x5f
        /*0052*/ 	.short	0x0101


	//----- nvinfo : EIATTR_VRC_CTA_INIT_COUNT
	.align		4
        /*0054*/ 	.byte	0x02, 0x4a
	.zero		1
	.zero		1


	//----- nvinfo : EIATTR_EXIT_INSTR_OFFSETS
	.align		4
        /*0058*/ 	.byte	0x04, 0x1c
        /*005a*/ 	.short	(.L_17 - .L_16)


	//   ....[0]....
.L_16:
        /*005c*/ 	.word	0x00000070


	//   ....[1]....
        /*0060*/ 	.word	0x00000150


	//----- nvinfo : EIATTR_CBANK_PARAM_SIZE
	.align		4
.L_17:
        /*0064*/ 	.byte	0x03, 0x19
        /*0066*/ 	.short	0x001c


	//----- nvinfo : EIATTR_PARAM_CBANK
	.align		4
        /*0068*/ 	.byte	0x04, 0x0a
        /*006a*/ 	.short	(.L_19 - .L_18)
	.align		4
.L_18:
        /*006c*/ 	.word	index@(.nv.constant0._Z11vector_swapPfS_S_i)
        /*0070*/ 	.short	0x0380
        /*0072*/ 	.short	0x001c


	//----- nvinfo : EIATTR_SW_WAR
	.align		4
.L_19:
        /*0074*/ 	.byte	0x04, 0x36
        /*0076*/ 	.short	(.L_21 - .L_20)
.L_20:
        /*0078*/ 	.word	0x00000008
.L_21:


//--------------------- .nv.callgraph             --------------------------
	.section	.nv.callgraph,"",@"SHT_CUDA_CALLGRAPH"
	.align	4
	.sectionentsize	8
	.align		4
        /*0000*/ 	.word	0x00000000
	.align		4
        /*0004*/ 	.word	0xffffffff
	.align		4
        /*0008*/ 	.word	0x00000000
	.align		4
        /*000c*/ 	.word	0xfffffffe
	.align		4
        /*0010*/ 	.word	0x00000000
	.align		4
        /*0014*/ 	.word	0xfffffffd
	.align		4
        /*0018*/ 	.word	0x00000000
	.align		4
        /*001c*/ 	.word	0xfffffffc


//--------------------- .text._Z11vector_swapPfS_S_i --------------------------
	.section	.text._Z11vector_swapPfS_S_i,"ax",@progbits
	.align	128
        .global         _Z11vector_swapPfS_S_i
        .type           _Z11vector_swapPfS_S_i,@function
        .size           _Z11vector_swapPfS_S_i,(.L_x_1 - _Z11vector_swapPfS_S_i)
        .other          _Z11vector_swapPfS_S_i,@"STO_CUDA_ENTRY STV_DEFAULT"
_Z11vector_swapPfS_S_i:
.text._Z11vector_swapPfS_S_i:
[----:B------:R-:W-:Y:S01]  /*0000*/  LDC R1, c[0x0][0x37c] ;  /* 0x0000df00ff017b82 */ /* 0x000fe20000000800 */
[----:B------:R-:W0:Y:S07]  /*0010*/  S2R R9, SR_TID.X ;  /* 0x0000000000097919 */ /* 0x000e2e0000002100 */
[----:B------:R-:W0:Y:S01]  /*0020*/  S2UR UR4, SR_CTAID.X ;  /* 0x00000000000479c3 */ /* 0x000e220000002500 */
[----:B------:R-:W1:Y:S07]  /*0030*/  LDCU UR5, c[0x0][0x398] ;  /* 0x00007300ff0577ac */ /* 0x000e6e0008000800 */
[----:B------:R-:W0:Y:S02]  /*0040*/  LDC R0, c[0x0][0x360] ;  /* 0x0000d800ff007b82 */ /* 0x000e240000000800 */
[----:B0-----:R-:W-:-:S05]  /*0050*/  IMAD R9, R0, UR4, R9 ;  /* 0x0000000400097c24 */ /* 0x001fca000f8e0209 */
[----:B-1----:R-:W-:-:S13]  /*0060*/  ISETP.GE.AND P0, PT, R9, UR5, PT ;  /* 0x0000000509007c0c */ /* 0x002fda000bf06270 */
[----:B------:R-:W-:Y:S05]  /*0070*/  @P0 EXIT ;  /* 0x000000000000094d */ /* 0x000fea0003800000 */
[----:B------:R-:W0:Y:S01]  /*0080*/  LDC.64 R2, c[0x0][0x380] ;  /* 0x0000e000ff027b82 */ /* 0x000e220000000a00 */
[----:B------:R-:W1:Y:S07]  /*0090*/  LDCU.64 UR4, c[0x0][0x358] ;  /* 0x00006b00ff0477ac */ /* 0x000e6e0008000a00 */
[----:B------:R-:W2:Y:S08]  /*00a0*/  LDC.64 R4, c[0x0][0x390] ;  /* 0x0000e400ff047b82 */ /* 0x000eb00000000a00 */
[----:B------:R-:W3:Y:S01]  /*00b0*/  LDC.64 R6, c[0x0][0x388] ;  /* 0x0000e200ff067b82 */ /* 0x000ee20000000a00 */
[----:B0-----:R-:W-:-:S05]  /*00c0*/  IMAD.WIDE R2, R9, 0x4, R2 ;  /* 0x0000000409027825 */ /* 0x001fca00078e0202 */
[----:B-1----:R-:W4:Y:S01]  /*00d0*/  LDG.E R11, desc[UR4][R2.64] ;  /* 0x00000004020b7981 */ /* 0x002f22000c1e1900 */
[----:B--2---:R-:W-:-:S04]  /*00e0*/  IMAD.WIDE R4, R9, 0x4, R4 ;  /* 0x0000000409047825 */ /* 0x004fc800078e0204 */
[----:B---3--:R-:W-:Y:S01]  /*00f0*/  IMAD.WIDE R6, R9, 0x4, R6 ;  /* 0x0000000409067825 */ /* 0x008fe200078e0206 */
[----:B----4-:R-:W-:Y:S04]  /*0100*/  STG.E desc[UR4][R4.64], R11 ;  /* 0x0000000b04007986 */ /* 0x010fe8000c101904 */
[----:B------:R-:W2:Y:S04]  /*0110*/  LDG.E R9, desc[UR4][R6.64] ;  /* 0x0000000406097981 */ /* 0x000ea8000c1e1900 */
[----:B--2---:R-:W-:Y:S04]  /*0120*/  STG.E desc[UR4][R2.64], R9 ;  /* 0x0000000902007986 */ /* 0x004fe8000c101904 */
[----:B------:R-:W2:Y:S04]  /*0130*/  LDG.E R13, desc[UR4][R4.64] ;  /* 0x00000004040d7981 */ /* 0x000ea8000c1e1900 */
[----:B--2---:R-:W-:Y:S01]  /*0140*/  STG.E desc[UR4][R6.64], R13 ;  /* 0x0000000d06007986 */ /* 0x004fe2000c101904 */
[----:B------:R-:W-:Y:S05]  /*0150*/  EXIT ;  /* 0x000000000000794d */ /* 0x000fea0003800000 */
.L_x_0:
[----:B------:R-:W-:-:S00]  /*0160*/  BRA `(.L_x_0) ;  /* 0xfffffffc00fc7947 */ /* 0x000fc0000383ffff */
[----:B------:R-:W-:-:S00]  /*0170*/  NOP ;  /* 0x0000000000007918 */ /* 0x000fc00000000000 */
        /* <DEDUP_REMOVED lines=8> */
.L_x_1:


//--------------------- .nv.shared.reserved.0     --------------------------
	.section	.nv.shared.reserved.0,"aw",@nobits
	.weak		__nv_reservedSMEM_offset_0_alias
	.size		__nv_reservedSMEM_offset_0_alias, 0, 64
	.other		__nv_reservedSMEM_offset_0_alias,@"STO_CUDA_RESERVED_SHARED STV_DEFAULT"
__nv_reservedSMEM_offset_0_alias:
	.zero		0
	.zero		64


//--------------------- .nv.constant0._Z11vector_swapPfS_S_i --------------------------
	.section	.nv.constant0._Z11vector_swapPfS_S_i,"a",@progbits
	.sectionflags	@""
	.align	4
.nv.constant0._Z11vector_swapPfS_S_i:
	.zero		924


//--------------------- SYMBOLS --------------------------

	.type		.nv.reservedSmem.offset0,@object
	.size		.nv.reservedSmem.offset0,0x4
